	.headerflags	@"EF_CUDA_TEXMODE_UNIFIED EF_CUDA_64BIT_ADDRESS EF_CUDA_ACCELERATORS EF_CUDA_SM90 EF_CUDA_VIRTUAL_SM(EF_CUDA_SM90)"
	.elftype	@"ET_EXEC"


//--------------------- .nv.info                  --------------------------
	.section	.nv.info,"",@"SHT_CUDA_INFO"
	.align	4


	//----- nvinfo : EIATTR_REGCOUNT
	.align		4
        /*0000*/ 	.byte	0x04, 0x2f
        /*0002*/ 	.short	(.L_3 - .L_2)
	.align		4
.L_2:
        /*0004*/ 	.word	index@(triton_poi_fused__native_batch_norm_legit_no_training_add_relu_32)
        /*0008*/ 	.word	0x00000036


	//----- nvinfo : EIATTR_MIN_STACK_SIZE
	.align		4
.L_3:
        /*000c*/ 	.byte	0x04, 0x12
        /*000e*/ 	.short	(.L_5 - .L_4)
	.align		4
.L_4:
        /*0010*/ 	.word	index@(triton_poi_fused__native_batch_norm_legit_no_training_add_relu_32)
        /*0014*/ 	.word	0x00000000


	//----- nvinfo : EIATTR_FRAME_SIZE
	.align		4
.L_5:
        /*0018*/ 	.byte	0x04, 0x11
        /*001a*/ 	.short	(.L_7 - .L_6)
	.align		4
.L_6:
        /*001c*/ 	.word	index@(triton_poi_fused__native_batch_norm_legit_no_training_add_relu_32)
        /*0020*/ 	.word	0x00000000


	//----- nvinfo : EIATTR_MIN_STACK_SIZE
	.align		4
.L_7:
        /*0024*/ 	.byte	0x04, 0x12
        /*0026*/ 	.short	(.L_9 - .L_8)
	.align		4
.L_8:
        /*0028*/ 	.word	index@(triton_poi_fused__native_batch_norm_legit_no_training_add_relu_32)
        /*002c*/ 	.word	0x00000000
.L_9:


//--------------------- .nv.info.triton_poi_fused__native_batch_norm_legit_no_training_add_relu_32 --------------------------
	.section	.nv.info.triton_poi_fused__native_batch_norm_legit_no_training_add_relu_32,"",@"SHT_CUDA_INFO"
	.sectionflags	@""
	.align	4


	//----- nvinfo : EIATTR_CUDA_API_VERSION
	.align		4
        /*0000*/ 	.byte	0x04, 0x37
        /*0002*/ 	.short	(.L_11 - .L_10)
.L_10:
        /*0004*/ 	.word	0x0000007c


	//----- nvinfo : EIATTR_KPARAM_INFO
	.align		4
.L_11:
        /*0008*/ 	.byte	0x04, 0x17
        /*000a*/ 	.short	(.L_13 - .L_12)
.L_12:
        /*000c*/ 	.word	0x00000000
        /*0010*/ 	.short	0x0009
        /*0012*/ 	.short	0x0044
        /*0014*/ 	.byte	0x00, 0xf0, 0x11, 0x00


	//----- nvinfo : EIATTR_KPARAM_INFO
	.align		4
.L_13:
        /*0018*/ 	.byte	0x04, 0x17
        /*001a*/ 	.short	(.L_15 - .L_14)
.L_14:
        /*001c*/ 	.word	0x00000000
        /*0020*/ 	.short	0x0008
        /*0022*/ 	.short	0x0040
        /*0024*/ 	.byte	0x00, 0xf0, 0x11, 0x00


	//----- nvinfo : EIATTR_KPARAM_INFO
	.align		4
.L_15:
        /*0028*/ 	.byte	0x04, 0x17
        /*002a*/ 	.short	(.L_17 - .L_16)
.L_16:
        /*002c*/ 	.word	0x00000000
        /*0030*/ 	.short	0x0007
        /*0032*/ 	.short	0x0038
        /*0034*/ 	.byte	0x00, 0xf4, 0x21, 0x00


	//----- nvinfo : EIATTR_KPARAM_INFO
	.align		4
.L_17:
        /*0038*/ 	.byte	0x04, 0x17
        /*003a*/ 	.short	(.L_19 - .L_18)
.L_18:
        /*003c*/ 	.word	0x00000000
        /*0040*/ 	.short	0x0006
        /*0042*/ 	.short	0x0030
        /*0044*/ 	.byte	0x00, 0xf4, 0x21, 0x00


	//----- nvinfo : EIATTR_KPARAM_INFO
	.align		4
.L_19:
        /*0048*/ 	.byte	0x04, 0x17
        /*004a*/ 	.short	(.L_21 - .L_20)
.L_20:
        /*004c*/ 	.word	0x00000000
        /*0050*/ 	.short	0x0005
        /*0052*/ 	.short	0x0028
        /*0054*/ 	.byte	0x00, 0xf4, 0x21, 0x00


	//----- nvinfo : EIATTR_KPARAM_INFO
	.align		4
.L_21:
        /*0058*/ 	.byte	0x04, 0x17
        /*005a*/ 	.short	(.L_23 - .L_22)
.L_22:
        /*005c*/ 	.word	0x00000000
        /*0060*/ 	.short	0x0004
        /*0062*/ 	.short	0x0020
        /*0064*/ 	.byte	0x00, 0xf4, 0x21, 0x00


	//----- nvinfo : EIATTR_KPARAM_INFO
	.align		4
.L_23:
        /*0068*/ 	.byte	0x04, 0x17
        /*006a*/ 	.short	(.L_25 - .L_24)
.L_24:
        /*006c*/ 	.word	0x00000000
        /*0070*/ 	.short	0x0003
        /*0072*/ 	.short	0x0018
        /*0074*/ 	.byte	0x00, 0xf4, 0x21, 0x00


	//----- nvinfo : EIATTR_KPARAM_INFO
	.align		4
.L_25:
        /*0078*/ 	.byte	0x04, 0x17
        /*007a*/ 	.short	(.L_27 - .L_26)
.L_26:
        /*007c*/ 	.word	0x00000000
        /*0080*/ 	.short	0x0002
        /*0082*/ 	.short	0x0010
        /*0084*/ 	.byte	0x00, 0xf4, 0x21, 0x00


	//----- nvinfo : EIATTR_KPARAM_INFO
	.align		4
.L_27:
        /*0088*/ 	.byte	0x04, 0x17
        /*008a*/ 	.short	(.L_29 - .L_28)
.L_28:
        /*008c*/ 	.word	0x00000000
        /*0090*/ 	.short	0x0001
        /*0092*/ 	.short	0x0008
        /*0094*/ 	.byte	0x00, 0xf4, 0x21, 0x00


	//----- nvinfo : EIATTR_KPARAM_INFO
	.align		4
.L_29:
        /*0098*/ 	.byte	0x04, 0x17
        /*009a*/ 	.short	(.L_31 - .L_30)
.L_30:
        /*009c*/ 	.word	0x00000000
        /*00a0*/ 	.short	0x0000
        /*00a2*/ 	.short	0x0000
        /*00a4*/ 	.byte	0x00, 0xf4, 0x21, 0x00


	//----- nvinfo : EIATTR_SPARSE_MMA_MASK
	.align		4
.L_31:
        /*00a8*/ 	.byte	0x03, 0x50
        /*00aa*/ 	.short	0x0000


	//----- nvinfo : EIATTR_MAXREG_COUNT
	.align		4
        /*00ac*/ 	.byte	0x03, 0x1b
        /*00ae*/ 	.short	0x00ff


	//----- nvinfo : EIATTR_EXIT_INSTR_OFFSETS
	.align		4
        /*00b0*/ 	.byte	0x04, 0x1c
        /*00b2*/ 	.short	(.L_33 - .L_32)


	//   ....[0]....
.L_32:
        /*00b4*/ 	.word	0x00001880


	//   ....[1]....
        /*00b8*/ 	.word	0x000018c0


	//----- nvinfo : EIATTR_REQNTID
	.align		4
.L_33:
        /*00bc*/ 	.byte	0x04, 0x10
        /*00be*/ 	.short	(.L_35 - .L_34)
.L_34:
        /*00c0*/ 	.word	0x00000100
        /*00c4*/ 	.word	0x00000001
        /*00c8*/ 	.word	0x00000001


	//----- nvinfo : EIATTR_CBANK_PARAM_SIZE
	.align		4
.L_35:
        /*00cc*/ 	.byte	0x03, 0x19
        /*00ce*/ 	.short	0x0048


	//----- nvinfo : EIATTR_PARAM_CBANK
	.align		4
        /*00d0*/ 	.byte	0x04, 0x0a
        /*00d2*/ 	.short	(.L_37 - .L_36)
	.align		4
.L_36:
        /*00d4*/ 	.word	index@(.nv.constant0.triton_poi_fused__native_batch_norm_legit_no_training_add_relu_32)
        /*00d8*/ 	.short	0x0210
        /*00da*/ 	.short	0x0048


	//----- nvinfo : EIATTR_SW_WAR
	.align		4
.L_37:
        /*00dc*/ 	.byte	0x04, 0x36
        /*00de*/ 	.short	(.L_39 - .L_38)
.L_38:
        /*00e0*/ 	.word	0x00000008
.L_39:


//--------------------- .nv.callgraph             --------------------------
	.section	.nv.callgraph,"",@"SHT_CUDA_CALLGRAPH"
	.align	4
	.sectionentsize	8
	.align		4
        /*0000*/ 	.word	0x00000000
	.align		4
        /*0004*/ 	.word	0xffffffff
	.align		4
        /*0008*/ 	.word	0x00000000
	.align		4
        /*000c*/ 	.word	0xfffffffe
	.align		4
        /*0010*/ 	.word	0x00000000
	.align		4
        /*0014*/ 	.word	0xfffffffd
	.align		4
        /*0018*/ 	.word	0x00000000
	.align		4
        /*001c*/ 	.word	0xfffffffc


//--------------------- .nv.constant4             --------------------------
	.section	.nv.constant4,"a",@progbits
	.align	8
	.align		8
.nv.constant4:
        /*0000*/ 	.dword	_$_str
	.align		8
        /*0008*/ 	.dword	_$_str_$_2


//--------------------- .text.triton_poi_fused__native_batch_norm_legit_no_training_add_relu_32 --------------------------
	.section	.text.triton_poi_fused__native_batch_norm_legit_no_training_add_relu_32,"ax",@progbits
	.sectionflags	@"SHF_BARRIERS=1"
	.align	128
        .global         triton_poi_fused__native_batch_norm_legit_no_training_add_relu_32
        .type           triton_poi_fused__native_batch_norm_legit_no_training_add_relu_32,@function
        .size           triton_poi_fused__native_batch_norm_legit_no_training_add_relu_32,(.L_x_1 - triton_poi_fused__native_batch_norm_legit_no_training_add_relu_32)
        .other          triton_poi_fused__native_batch_norm_legit_no_training_add_relu_32,@"STO_CUDA_ENTRY STV_DEFAULT"
triton_poi_fused__native_batch_norm_legit_no_training_add_relu_32:
.text.triton_poi_fused__native_batch_norm_legit_no_training_add_relu_32:
[----:B------:R-:W0:Y:S01]  /*0000*/  LDC R1, c[0x0][0x28] ;  /* 0x00000a00ff017b82 */ /* 0x000e220000000800 */
[----:B------:R-:W1:Y:S07]  /*0010*/  S2R R37, SR_CTAID.Y ;  /* 0x0000000000257919 */ /* 0x000e6e0000002600 */
[----:B------:R-:W2:Y:S01]  /*0020*/  LDC.64 R2, c[0x0][0x220] ;  /* 0x00008800ff027b82 */ /* 0x000ea20000000a00 */
[----:B------:R-:W-:Y:S02]  /*0030*/  CS2R R24, SRZ ;  /* 0x0000000000187805 */ /* 0x000fe4000001ff00 */
[----:B------:R-:W-:Y:S01]  /*0040*/  CS2R R26, SRZ ;  /* 0x00000000001a7805 */ /* 0x000fe2000001ff00 */
[----:B------:R-:W3:Y:S01]  /*0050*/  S2R R32, SR_TID.X ;  /* 0x0000000000207919 */ /* 0x000ee20000002100 */
[----:B------:R-:W-:Y:S01]  /*0060*/  ULDC.64 UR6, c[0x0][0x208] ;  /* 0x0000820000067ab9 */ /* 0x000fe20000000a00 */
[----:B------:R-:W4:Y:S02]  /*0070*/  S2R R35, SR_CTAID.X ;  /* 0x0000000000237919 */ /* 0x000f240000002500 */
[----:B------:R-:W5:Y:S01]  /*0080*/  LDC.64 R30, c[0x0][0x210] ;  /* 0x00008400ff1e7b82 */ /* 0x000f620000000a00 */
[----:B------:R-:W-:Y:S01]  /*0090*/  CS2R R6, SRZ ;  /* 0x0000000000067805 */ /* 0x000fe2000001ff00 */
[----:B------:R-:W-:-:S06]  /*00a0*/  IMAD.MOV.U32 R29, RZ, RZ, 0x3e800000 ;  /* 0x3e800000ff1d7424 */ /* 0x000fcc00078e00ff */
[----:B------:R-:W2:Y:S01]  /*00b0*/  LDC.64 R38, c[0x0][0x218] ;  /* 0x00008600ff267b82 */ /* 0x000ea20000000a00 */
[----:B------:R-:W-:Y:S02]  /*00c0*/  CS2R R14, SRZ ;  /* 0x00000000000e7805 */ /* 0x000fe4000001ff00 */
[----:B------:R-:W-:Y:S02]  /*00d0*/  CS2R R8, SRZ ;  /* 0x0000000000087805 */ /* 0x000fe4000001ff00 */
[----:B------:R-:W-:Y:S02]  /*00e0*/  CS2R R10, SRZ ;  /* 0x00000000000a7805 */ /* 0x000fe4000001ff00 */
[----:B------:R-:W-:Y:S01]  /*00f0*/  CS2R R20, SRZ ;  /* 0x0000000000147805 */ /* 0x000fe2000001ff00 */
[----:B------:R-:W4:Y:S01]  /*0100*/  LDC.64 R46, c[0x0][0x228] ;  /* 0x00008a00ff2e7b82 */ /* 0x000f220000000a00 */
[----:B-1----:R-:W-:Y:S02]  /*0110*/  IMAD.SHL.U32 R37, R37, 0x40, RZ ;  /* 0x0000004025257824 */ /* 0x002fe400078e00ff */
[----:B---3--:R-:W-:-:S05]  /*0120*/  IMAD.SHL.U32 R42, R32, 0x4, RZ ;  /* 0x00000004202a7824 */ /* 0x008fca00078e00ff */
[----:B------:R-:W-:-:S04]  /*0130*/  LOP3.LUT R28, R37, 0x3c, R42, 0xf8, !PT ;  /* 0x0000003c251c7812 */ /* 0x000fc800078ef82a */
[C---:B------:R-:W-:Y:S01]  /*0140*/  ISETP.GE.AND P0, PT, R28.reuse, 0xd0, PT ;  /* 0x000000d01c00780c */ /* 0x040fe20003f06270 */
[----:B------:R-:W-:-:S05]  /*0150*/  IMAD.HI R0, R28, 0x4ec4ec4f, RZ ;  /* 0x4ec4ec4f1c007827 */ /* 0x000fca00078e02ff */
[----:B------:R-:W-:-:S04]  /*0160*/  SHF.R.U32.HI R5, RZ, 0x1f, R0 ;  /* 0x0000001fff057819 */ /* 0x000fc80000011600 */
[----:B------:R-:W-:-:S05]  /*0170*/  LEA.HI.SX32 R13, R0, R5, 0x1c ;  /* 0x00000005000d7211 */ /* 0x000fca00078fe2ff */
[----:B------:R-:W-:-:S04]  /*0180*/  IMAD R28, R13, -0x34, R28 ;  /* 0xffffffcc0d1c7824 */ /* 0x000fc800078e021c */
[----:B--2---:R-:W-:-:S05]  /*0190*/  IMAD.WIDE R2, R28, 0x4, R2 ;  /* 0x000000041c027825 */ /* 0x004fca00078e0202 */
[----:B------:R1:W2:Y:S01]  /*01a0*/  @!P0 LDG.E.EL.128 R24, desc[UR6][R2.64] ;  /* 0x0000000602188981 */ /* 0x0002a2000c2e1d00 */
[----:B------:R-:W-:Y:S01]  /*01b0*/  SHF.R.U32.HI R36, RZ, 0x4, R32 ;  /* 0x00000004ff247819 */ /* 0x000fe20000011620 */
[----:B------:R-:W-:Y:S01]  /*01c0*/  IMAD R13, R13, 0xd00, R28 ;  /* 0x00000d000d0d7824 */ /* 0x000fe200078e021c */
[----:B----4-:R-:W-:Y:S02]  /*01d0*/  SHF.L.U32 R35, R35, 0x6, RZ ;  /* 0x0000000623237819 */ /* 0x010fe400000006ff */
[----:B------:R-:W-:Y:S02]  /*01e0*/  CS2R R4, SRZ ;  /* 0x0000000000047805 */ /* 0x000fe4000001ff00 */
[----:B------:R-:W-:Y:S01]  /*01f0*/  SGXT.U32 R36, R36, 0x4 ;  /* 0x000000042424781a */ /* 0x000fe20000000000 */
[----:B0-----:R-:W-:-:S03]  /*0200*/  IMAD.WIDE R38, R28, 0x4, R38 ;  /* 0x000000041c267825 */ /* 0x001fc600078e0226 */
[----:B------:R-:W-:Y:S02]  /*0210*/  LOP3.LUT R33, R35, R36, RZ, 0xfc, !PT ;  /* 0x0000002423217212 */ /* 0x000fe400078efcff */
[----:B-1----:R-:W-:Y:S01]  /*0220*/  LOP3.LUT R2, R35, 0x10, R36, 0xfe, !PT ;  /* 0x0000001023027812 */ /* 0x002fe200078efe24 */
[----:B------:R0:W3:Y:S01]  /*0230*/  @!P0 LDG.E.EL.128 R8, desc[UR6][R38.64] ;  /* 0x0000000626088981 */ /* 0x0000e2000c2e1d00 */
[C---:B------:R-:W-:Y:S01]  /*0240*/  ISETP.LT.AND P4, PT, R33.reuse, 0x40, !P0 ;  /* 0x000000402100780c */ /* 0x040fe20004781270 */
[--C-:B------:R-:W-:Y:S01]  /*0250*/  IMAD R33, R33, 0x34, R13.reuse ;  /* 0x0000003421217824 */ /* 0x100fe200078e020d */
[C---:B------:R-:W-:Y:S01]  /*0260*/  ISETP.LT.AND P3, PT, R2.reuse, 0x40, !P0 ;  /* 0x000000400200780c */ /* 0x040fe20004761270 */
[----:B------:R-:W-:Y:S01]  /*0270*/  IMAD R2, R2, 0x34, R13 ;  /* 0x0000003402027824 */ /* 0x000fe200078e020d */
[----:B------:R-:W-:Y:S01]  /*0280*/  P2R R34, PR, RZ, 0x10 ;  /* 0x00000010ff227803 */ /* 0x000fe20000000000 */
[----:B-----5:R-:W-:Y:S01]  /*0290*/  IMAD.WIDE R22, R33, 0x4, R30 ;  /* 0x0000000421167825 */ /* 0x020fe200078e021e */
[----:B------:R-:W-:-:S02]  /*02a0*/  LOP3.LUT R3, R35, 0x20, R36, 0xfe, !PT ;  /* 0x0000002023037812 */ /* 0x000fc400078efe24 */
[----:B------:R-:W-:Y:S02]  /*02b0*/  LOP3.LUT R0, R35, 0x30, R36, 0xfe, !PT ;  /* 0x0000003023007812 */ /* 0x000fe400078efe24 */
[C---:B------:R-:W-:Y:S01]  /*02c0*/  ISETP.LT.AND P2, PT, R3.reuse, 0x40, !P0 ;  /* 0x000000400300780c */ /* 0x040fe20004741270 */
[--C-:B------:R-:W-:Y:S01]  /*02d0*/  IMAD R3, R3, 0x34, R13.reuse ;  /* 0x0000003403037824 */ /* 0x100fe200078e020d */
[C---:B------:R-:W-:Y:S01]  /*02e0*/  ISETP.LT.AND P1, PT, R0.reuse, 0x40, !P0 ;  /* 0x000000400000780c */ /* 0x040fe20004721270 */
[----:B------:R1:W3:Y:S01]  /*02f0*/  @P4 LDG.E.EL.128 R4, desc[UR6][R22.64] ;  /* 0x0000000616044981 */ /* 0x0002e2000c2e1d00 */
[----:B------:R-:W-:Y:S01]  /*0300*/  IMAD R0, R0, 0x34, R13 ;  /* 0x0000003400007824 */ /* 0x000fe200078e020d */
[----:B------:R-:W-:Y:S01]  /*0310*/  CS2R R12, SRZ ;  /* 0x00000000000c7805 */ /* 0x000fe2000001ff00 */
[----:B------:R-:W-:-:S05]  /*0320*/  IMAD.WIDE R40, R2, 0x4, R30 ;  /* 0x0000000402287825 */ /* 0x000fca00078e021e */
[----:B------:R4:W5:Y:S01]  /*0330*/  @P3 LDG.E.EL.128 R12, desc[UR6][R40.64] ;  /* 0x00000006280c3981 */ /* 0x000962000c2e1d00 */
[----:B0-----:R-:W-:Y:S01]  /*0340*/  IMAD.WIDE R38, R3, 0x4, R30 ;  /* 0x0000000403267825 */ /* 0x001fe200078e021e */
[----:B-1----:R-:W-:-:S03]  /*0350*/  CS2R R22, SRZ ;  /* 0x0000000000167805 */ /* 0x002fc6000001ff00 */
[----:B------:R-:W-:-:S05]  /*0360*/  IMAD.WIDE R30, R0, 0x4, R30 ;  /* 0x00000004001e7825 */ /* 0x000fca00078e021e */
[----:B------:R-:W3:Y:S01]  /*0370*/  @P1 LDG.E.EL.128 R20, desc[UR6][R30.64] ;  /* 0x000000061e141981 */ /* 0x000ee2000c2e1d00 */
[----:B------:R-:W-:Y:S02]  /*0380*/  LOP3.LUT R35, R35, 0x3c, R42, 0xf8, !PT ;  /* 0x0000003c23237812 */ /* 0x000fe400078ef82a */
[----:B------:R-:W-:Y:S02]  /*0390*/  CS2R R16, SRZ ;  /* 0x0000000000107805 */ /* 0x000fe4000001ff00 */
[----:B------:R-:W-:-:S06]  /*03a0*/  CS2R R18, SRZ ;  /* 0x0000000000127805 */ /* 0x000fcc000001ff00 */
[----:B------:R0:W3:Y:S01]  /*03b0*/  @P2 LDG.E.EL.128 R16, desc[UR6][R38.64] ;  /* 0x0000000626102981 */ /* 0x0000e2000c2e1d00 */
[----:B----4-:R-:W-:Y:S01]  /*03c0*/  LOP3.LUT R41, R37, R36, RZ, 0xfc, !PT ;  /* 0x0000002425297212 */ /* 0x010fe200078efcff */
[----:B------:R-:W-:Y:S01]  /*03d0*/  IMAD.WIDE R46, R28, 0x4, R46 ;  /* 0x000000041c2e7825 */ /* 0x000fe200078e022e */
[----:B0-----:R-:W-:Y:S02]  /*03e0*/  LOP3.LUT R39, R37, 0x10, R36, 0xfe, !PT ;  /* 0x0000001025277812 */ /* 0x001fe400078efe24 */
[----:B------:R-:W-:Y:S02]  /*03f0*/  LOP3.LUT R38, R37, 0x20, R36, 0xfe, !PT ;  /* 0x0000002025267812 */ /* 0x000fe400078efe24 */
[----:B------:R-:W-:Y:S01]  /*0400*/  LOP3.LUT R37, R37, 0x30, R36, 0xfe, !PT ;  /* 0x0000003025257812 */ /* 0x000fe200078efe24 */
[----:B--2---:R-:W-:-:S04]  /*0410*/  FADD R24, R24, 9.9999997473787516356e-06 ;  /* 0x3727c5ac18187421 */ /* 0x004fc80000000000 */
[----:B------:R-:W0:Y:S01]  /*0420*/  MUFU.SQRT R45, R24 ;  /* 0x00000018002d7308 */ /* 0x000e220000002000 */
[----:B------:R-:W-:-:S07]  /*0430*/  FADD R43, R25, 9.9999997473787516356e-06 ;  /* 0x3727c5ac192b7421 */ /* 0x000fce0000000000 */
[----:B------:R-:W1:Y:S01]  /*0440*/  MUFU.SQRT R43, R43 ;  /* 0x0000002b002b7308 */ /* 0x000e620000002000 */
[C---:B0-----:R-:W-:Y:S02]  /*0450*/  FSETP.GT.AND P4, PT, R45.reuse, 8.50705917302346158658e+37, PT ;  /* 0x7e8000002d00780b */ /* 0x041fe40003f84000 */
[----:B------:R-:W-:Y:S01]  /*0460*/  FSETP.GEU.AND P5, PT, R45, 1.175494350822287508e-38, PT ;  /* 0x008000002d00780b */ /* 0x000fe20003fae000 */
[----:B------:R-:W-:Y:S01]  /*0470*/  FADD R26, R26, 9.9999997473787516356e-06 ;  /* 0x3727c5ac1a1a7421 */ /* 0x000fe20000000000 */
[----:B------:R-:W-:-:S03]  /*0480*/  FSEL R25, R29, 1, P4 ;  /* 0x3f8000001d197808 */ /* 0x000fc60002000000 */
[----:B------:R-:W0:Y:S06]  /*0490*/  MUFU.SQRT R48, R26 ;  /* 0x0000001a00307308 */ /* 0x000e2c0000002000 */
[----:B------:R-:W-:Y:S01]  /*04a0*/  @P4 FMUL R45, R45, 0.25 ;  /* 0x3e8000002d2d4820 */ /* 0x000fe20000400000 */
[----:B-1----:R-:W-:Y:S01]  /*04b0*/  FSETP.GT.AND P4, PT, R43, 8.50705917302346158658e+37, PT ;  /* 0x7e8000002b00780b */ /* 0x002fe20003f84000 */
[----:B------:R-:W-:Y:S02]  /*04c0*/  @!P5 FMUL R25, R25, 16777216 ;  /* 0x4b8000001919d820 */ /* 0x000fe40000400000 */
[----:B------:R-:W-:Y:S01]  /*04d0*/  @!P5 FMUL R45, R45, 16777216 ;  /* 0x4b8000002d2dd820 */ /* 0x000fe20000400000 */
[----:B------:R-:W-:-:S02]  /*04e0*/  FSETP.GEU.AND P5, PT, R43, 1.175494350822287508e-38, PT ;  /* 0x008000002b00780b */ /* 0x000fc40003fae000 */
[----:B------:R-:W-:Y:S01]  /*04f0*/  FSEL R40, R29, 1, P4 ;  /* 0x3f8000001d287808 */ /* 0x000fe20002000000 */
[----:B------:R-:W-:-:S06]  /*0500*/  FADD R44, R27, 9.9999997473787516356e-06 ;  /* 0x3727c5ac1b2c7421 */ /* 0x000fcc0000000000 */
[----:B------:R-:W-:Y:S01]  /*0510*/  @P4 FMUL R43, R43, 0.25 ;  /* 0x3e8000002b2b4820 */ /* 0x000fe20000400000 */
[----:B0-----:R-:W-:-:S03]  /*0520*/  FSETP.GT.AND P4, PT, R48, 8.50705917302346158658e+37, PT ;  /* 0x7e8000003000780b */ /* 0x001fc60003f84000 */
[----:B------:R-:W-:Y:S01]  /*0530*/  @!P5 FMUL R43, R43, 16777216 ;  /* 0x4b8000002b2bd820 */ /* 0x000fe20000400000 */
[----:B------:R-:W-:Y:S01]  /*0540*/  @!P5 FMUL R40, R40, 16777216 ;  /* 0x4b8000002828d820 */ /* 0x000fe20000400000 */
[C---:B------:R-:W-:Y:S01]  /*0550*/  FSETP.GEU.AND P5, PT, R48.reuse, 1.175494350822287508e-38, PT ;  /* 0x008000003000780b */ /* 0x040fe20003fae000 */
[----:B------:R-:W0:Y:S07]  /*0560*/  MUFU.SQRT R44, R44 ;  /* 0x0000002c002c7308 */ /* 0x000e2e0000002000 */
[----:B------:R-:W-:-:S05]  /*0570*/  @P4 FMUL R48, R48, 0.25 ;  /* 0x3e80000030304820 */ /* 0x000fca0000400000 */
[----:B------:R-:W-:Y:S01]  /*0580*/  @!P5 FMUL R48, R48, 16777216 ;  /* 0x4b8000003030d820 */ /* 0x000fe20000400000 */
[----:B------:R-:W-:-:S03]  /*0590*/  FSEL R31, R29, 1, P4 ;  /* 0x3f8000001d1f7808 */ /* 0x000fc60002000000 */
[----:B------:R-:W1:Y:S01]  /*05a0*/  MUFU.RCP R24, R48 ;  /* 0x0000003000187308 */ /* 0x000e620000001000 */
[C---:B0-----:R-:W-:Y:S01]  /*05b0*/  FSETP.GT.AND P4, PT, R44.reuse, 8.50705917302346158658e+37, PT ;  /* 0x7e8000002c00780b */ /* 0x041fe20003f84000 */
[----:B------:R-:W-:Y:S01]  /*05c0*/  @!P5 FMUL R31, R31, 16777216 ;  /* 0x4b8000001f1fd820 */ /* 0x000fe20000400000 */
[----:B------:R-:W-:-:S11]  /*05d0*/  FSETP.GEU.AND P5, PT, R44, 1.175494350822287508e-38, PT ;  /* 0x008000002c00780b */ /* 0x000fd60003fae000 */
[----:B------:R-:W-:Y:S01]  /*05e0*/  @P4 FMUL R44, R44, 0.25 ;  /* 0x3e8000002c2c4820 */ /* 0x000fe20000400000 */
[----:B-1----:R-:W-:Y:S02]  /*05f0*/  FMUL R42, R24, R31 ;  /* 0x0000001f182a7220 */ /* 0x002fe40000400000 */
[----:B------:R-:W0:Y:S01]  /*0600*/  LDC.64 R30, c[0x0][0x230] ;  /* 0x00008c00ff1e7b82 */ /* 0x000e220000000a00 */
[----:B------:R-:W-:Y:S01]  /*0610*/  @!P5 FMUL R44, R44, 16777216 ;  /* 0x4b8000002c2cd820 */ /* 0x000fe20000400000 */
[----:B------:R-:W1:Y:S01]  /*0620*/  MUFU.RCP R27, R43 ;  /* 0x0000002b001b7308 */ /* 0x000e620000001000 */
[----:B------:R-:W-:-:S07]  /*0630*/  FSEL R48, R29, 1, P4 ;  /* 0x3f8000001d307808 */ /* 0x000fce0002000000 */
[----:B------:R-:W2:Y:S08]  /*0640*/  MUFU.RCP R43, R44 ;  /* 0x0000002c002b7308 */ /* 0x000eb00000001000 */
[----:B------:R-:W4:Y:S01]  /*0650*/  MUFU.RCP R26, R45 ;  /* 0x0000002d001a7308 */ /* 0x000f220000001000 */
[----:B------:R-:W-:Y:S01]  /*0660*/  @!P5 FMUL R48, R48, 16777216 ;  /* 0x4b8000003030d820 */ /* 0x000fe20000400000 */
[----:B-1----:R-:W-:-:S03]  /*0670*/  FMUL R40, R27, R40 ;  /* 0x000000281b287220 */ /* 0x002fc60000400000 */
[----:B--2---:R-:W-:Y:S01]  /*0680*/  FMUL R43, R43, R48 ;  /* 0x000000302b2b7220 */ /* 0x004fe20000400000 */
[----:B0-----:R-:W-:Y:S01]  /*0690*/  IMAD.WIDE R48, R28, 0x4, R30 ;  /* 0x000000041c307825 */ /* 0x001fe200078e021e */
[----:B------:R-:W-:Y:S02]  /*06a0*/  CS2R R28, SRZ ;  /* 0x00000000001c7805 */ /* 0x000fe4000001ff00 */
[----:B------:R-:W-:Y:S01]  /*06b0*/  CS2R R30, SRZ ;  /* 0x00000000001e7805 */ /* 0x000fe2000001ff00 */
[----:B----4-:R-:W-:Y:S01]  /*06c0*/  FMUL R36, R26, R25 ;  /* 0x000000191a247220 */ /* 0x010fe20000400000 */
[----:B------:R-:W-:Y:S02]  /*06d0*/  CS2R R24, SRZ ;  /* 0x0000000000187805 */ /* 0x000fe4000001ff00 */
[----:B------:R-:W-:Y:S02]  /*06e0*/  CS2R R26, SRZ ;  /* 0x00000000001a7805 */ /* 0x000fe4000001ff00 */
[----:B------:R-:W2:Y:S04]  /*06f0*/  @!P0 LDG.E.EL.128 R28, desc[UR6][R48.64] ;  /* 0x00000006301c8981 */ /* 0x000ea8000c2e1d00 */
[----:B------:R0:W2:Y:S01]  /*0700*/  @!P0 LDG.E.EL.128 R24, desc[UR6][R46.64] ;  /* 0x000000062e188981 */ /* 0x0000a2000c2e1d00 */
[C---:B---3--:R-:W-:Y:S01]  /*0710*/  FADD R45, -R8.reuse, R4 ;  /* 0x00000004082d7221 */ /* 0x048fe20000000100 */
[----:B------:R-:W-:Y:S01]  /*0720*/  FADD R4, -R8, R16 ;  /* 0x0000001008047221 */ /* 0x000fe20000000100 */
[----:B------:R-:W1:Y:S01]  /*0730*/  S2UR UR5, SR_CgaCtaId ;  /* 0x00000000000579c3 */ /* 0x000e620000008800 */
[----:B------:R-:W-:-:S04]  /*0740*/  IMAD.HI R16, R41, 0x4ec4ec4f, RZ ;  /* 0x4ec4ec4f29107827 */ /* 0x000fc800078e02ff */
[C---:B-----5:R-:W-:Y:S01]  /*0750*/  FADD R12, -R8.reuse, R12 ;  /* 0x0000000c080c7221 */ /* 0x060fe20000000100 */
[----:B------:R-:W-:Y:S01]  /*0760*/  FADD R20, -R8, R20 ;  /* 0x0000001408147221 */ /* 0x000fe20000000100 */
[C---:B------:R-:W-:Y:S01]  /*0770*/  FADD R5, -R9.reuse, R5 ;  /* 0x0000000509057221 */ /* 0x040fe20000000100 */
[C---:B------:R-:W-:Y:S01]  /*0780*/  FADD R13, -R9.reuse, R13 ;  /* 0x0000000d090d7221 */ /* 0x040fe20000000100 */
[C---:B------:R-:W-:Y:S01]  /*0790*/  FADD R17, -R9.reuse, R17 ;  /* 0x0000001109117221 */ /* 0x040fe20000000100 */
[----:B------:R-:W-:Y:S01]  /*07a0*/  FADD R21, -R9, R21 ;  /* 0x0000001509157221 */ /* 0x000fe20000000100 */
[C---:B------:R-:W-:Y:S01]  /*07b0*/  FADD R9, -R10.reuse, R6 ;  /* 0x000000060a097221 */ /* 0x040fe20000000100 */
[C---:B------:R-:W-:Y:S01]  /*07c0*/  FADD R8, -R11.reuse, R7 ;  /* 0x000000070b087221 */ /* 0x040fe20000000100 */
[C---:B------:R-:W-:Y:S01]  /*07d0*/  FADD R22, -R10.reuse, R22 ;  /* 0x000000160a167221 */ /* 0x040fe20000000100 */
[----:B------:R-:W-:Y:S01]  /*07e0*/  SHF.R.U32.HI R7, RZ, 0x1f, R16 ;  /* 0x0000001fff077819 */ /* 0x000fe20000011610 */
[C---:B------:R-:W-:Y:S01]  /*07f0*/  FADD R44, -R10.reuse, R14 ;  /* 0x0000000e0a2c7221 */ /* 0x040fe20000000100 */
[----:B0-----:R-:W-:Y:S01]  /*0800*/  FADD R46, -R10, R18 ;  /* 0x000000120a2e7221 */ /* 0x001fe20000000100 */
[C---:B------:R-:W-:Y:S01]  /*0810*/  FADD R6, -R11.reuse, R15 ;  /* 0x0000000f0b067221 */ /* 0x040fe20000000100 */
[C---:B------:R-:W-:Y:S01]  /*0820*/  FADD R14, -R11.reuse, R19 ;  /* 0x000000130b0e7221 */ /* 0x040fe20000000100 */
[----:B------:R-:W-:Y:S01]  /*0830*/  FADD R18, -R11, R23 ;  /* 0x000000170b127221 */ /* 0x000fe20000000100 */
[----:B------:R-:W-:Y:S01]  /*0840*/  FMUL R11, R42, R9 ;  /* 0x000000092a0b7220 */ /* 0x000fe20000400000 */
[----:B------:R-:W-:Y:S01]  /*0850*/  LEA.HI.SX32 R16, R16, R7, 0x1c ;  /* 0x0000000710107211 */ /* 0x000fe200078fe2ff */
[C---:B------:R-:W-:Y:S01]  /*0860*/  FMUL R9, R42.reuse, R22 ;  /* 0x000000162a097220 */ /* 0x040fe20000400000 */
[C---:B------:R-:W-:Y:S01]  /*0870*/  FMUL R7, R42.reuse, R46 ;  /* 0x0000002e2a077220 */ /* 0x040fe20000400000 */
[----:B------:R-:W-:Y:S01]  /*0880*/  FMUL R23, R42, R44 ;  /* 0x0000002c2a177220 */ /* 0x000fe20000400000 */
[C---:B------:R-:W-:Y:S01]  /*0890*/  FMUL R22, R40.reuse, R13 ;  /* 0x0000000d28167220 */ /* 0x040fe20000400000 */
[C---:B------:R-:W-:Y:S01]  /*08a0*/  FMUL R10, R40.reuse, R17 ;  /* 0x00000011280a7220 */ /* 0x040fe20000400000 */
[----:B------:R-:W-:Y:S01]  /*08b0*/  FMUL R42, R40, R5 ;  /* 0x00000005282a7220 */ /* 0x000fe20000400000 */
[C---:B------:R-:W-:Y:S01]  /*08c0*/  FMUL R15, R36.reuse, R4 ;  /* 0x00000004240f7220 */ /* 0x040fe20000400000 */
[C---:B------:R-:W-:Y:S01]  /*08d0*/  FMUL R19, R36.reuse, R12 ;  /* 0x0000000c24137220 */ /* 0x040fe20000400000 */
[----:B------:R-:W-:Y:S01]  /*08e0*/  FMUL R13, R36, R45 ;  /* 0x0000002d240d7220 */ /* 0x000fe20000400000 */
[----:B------:R-:W-:-:S02]  /*08f0*/  IMAD.SHL.U32 R17, R32, 0x100, RZ ;  /* 0x0000010020117824 */ /* 0x000fc400078e00ff */
[----:B------:R-:W-:Y:S01]  /*0900*/  FMUL R5, R36, R20 ;  /* 0x0000001424057220 */ /* 0x000fe20000400000 */
[----:B------:R-:W-:Y:S01]  /*0910*/  SHF.R.U32.HI R4, RZ, 0x4, R32 ;  /* 0x00000004ff047819 */ /* 0x000fe20000011620 */
[----:B------:R-:W-:Y:S01]  /*0920*/  FMUL R40, R40, R21 ;  /* 0x0000001528287220 */ /* 0x000fe20000400000 */
[----:B------:R-:W-:Y:S01]  /*0930*/  LOP3.LUT R36, R17, 0xf00, RZ, 0xc0, !PT ;  /* 0x00000f0011247812 */ /* 0x000fe200078ec0ff */
[C---:B------:R-:W-:Y:S01]  /*0940*/  FMUL R8, R43.reuse, R8 ;  /* 0x000000082b087220 */ /* 0x040fe20000400000 */
[----:B------:R-:W-:Y:S02]  /*0950*/  UMOV UR4, 0x400 ;  /* 0x0000040000047882 */ /* 0x000fe40000000000 */
[----:B-1----:R-:W-:Y:S01]  /*0960*/  UPRMT UR4, UR5, 0x654, UR4 ;  /* 0x0000065405047896 */ /* 0x002fe20008000004 */
[C---:B------:R-:W-:Y:S01]  /*0970*/  FMUL R6, R43.reuse, R6 ;  /* 0x000000062b067220 */ /* 0x040fe20000400000 */
[C---:B------:R-:W-:Y:S01]  /*0980*/  FMUL R14, R43.reuse, R14 ;  /* 0x0000000e2b0e7220 */ /* 0x040fe20000400000 */
[----:B------:R-:W-:Y:S01]  /*0990*/  FMUL R18, R43, R18 ;  /* 0x000000122b127220 */ /* 0x000fe20000400000 */
[-CC-:B--2---:R-:W-:Y:S01]  /*09a0*/  FFMA R13, R13, R24.reuse, R28.reuse ;  /* 0x000000180d0d7223 */ /* 0x184fe2000000001c */
[-CC-:B------:R-:W-:Y:S01]  /*09b0*/  FFMA R19, R19, R24.reuse, R28.reuse ;  /* 0x0000001813137223 */ /* 0x180fe2000000001c */
[-CC-:B------:R-:W-:Y:S01]  /*09c0*/  FFMA R15, R15, R24.reuse, R28.reuse ;  /* 0x000000180f0f7223 */ /* 0x180fe2000000001c */
[----:B------:R-:W-:Y:S01]  /*09d0*/  FFMA R24, R5, R24, R28 ;  /* 0x0000001805187223 */ /* 0x000fe2000000001c */
[----:B------:R-:W-:Y:S01]  /*09e0*/  SGXT.U32 R5, R4, 0x4 ;  /* 0x000000040405781a */ /* 0x000fe20000000000 */
[-CC-:B------:R-:W-:Y:S01]  /*09f0*/  FFMA R21, R42, R25.reuse, R29.reuse ;  /* 0x000000192a157223 */ /* 0x180fe2000000001d */
[-CC-:B------:R-:W-:Y:S01]  /*0a00*/  FFMA R17, R22, R25.reuse, R29.reuse ;  /* 0x0000001916117223 */ /* 0x180fe2000000001d */
[-CC-:B------:R-:W-:Y:S01]  /*0a10*/  FFMA R12, R10, R25.reuse, R29.reuse ;  /* 0x000000190a0c7223 */ /* 0x180fe2000000001d */
[----:B------:R-:W-:Y:S01]  /*0a20*/  FFMA R4, R40, R25, R29 ;  /* 0x0000001928047223 */ /* 0x000fe2000000001d */
[----:B------:R-:W-:-:S02]  /*0a30*/  LOP3.LUT R28, R36, 0x40, RZ, 0xfc, !PT ;  /* 0x00000040241c7812 */ /* 0x000fc400078efcff */
[----:B------:R-:W-:Y:S01]  /*0a40*/  LOP3.LUT R29, R36, R5, RZ, 0xfc, !PT ;  /* 0x00000005241d7212 */ /* 0x000fe200078efcff */
[-C--:B------:R-:W-:Y:S01]  /*0a50*/  FFMA R5, R7, R26.reuse, R30 ;  /* 0x0000001a07057223 */ /* 0x080fe2000000001e */
[----:B------:R-:W-:Y:S01]  /*0a60*/  FSETP.GEU.AND P4, PT, R13, RZ, PT ;  /* 0x000000ff0d00720b */ /* 0x000fe20003f8e000 */
[-CC-:B------:R-:W-:Y:S01]  /*0a70*/  FFMA R7, R8, R27.reuse, R31.reuse ;  /* 0x0000001b08077223 */ /* 0x180fe2000000001f */
[----:B------:R-:W-:Y:S01]  /*0a80*/  SHF.R.U32.HI R28, RZ, 0x6, R28 ;  /* 0x00000006ff1c7819 */ /* 0x000fe2000001161c */
[-CC-:B------:R-:W-:Y:S01]  /*0a90*/  FFMA R44, R23, R26.reuse, R30.reuse ;  /* 0x0000001a172c7223 */ /* 0x180fe2000000001e */
[-CC-:B------:R-:W-:Y:S01]  /*0aa0*/  FFMA R20, R11, R26.reuse, R30.reuse ;  /* 0x0000001a0b147223 */ /* 0x180fe2000000001e */
[----:B------:R-:W-:Y:S01]  /*0ab0*/  FFMA R45, R9, R26, R30 ;  /* 0x0000001a092d7223 */ /* 0x000fe2000000001e */
[----:B------:R-:W-:Y:S02]  /*0ac0*/  FSEL R23, R13, RZ, P4 ;  /* 0x000000ff0d177208 */ /* 0x000fe40002000000 */
[----:B------:R-:W-:Y:S01]  /*0ad0*/  FSETP.GEU.AND P0, PT, R21, RZ, PT ;  /* 0x000000ff1500720b */ /* 0x000fe20003f0e000 */
[-C--:B------:R-:W-:Y:S01]  /*0ae0*/  FFMA R6, R6, R27.reuse, R31 ;  /* 0x0000001b06067223 */ /* 0x080fe2000000001f */
[----:B------:R-:W-:Y:S01]  /*0af0*/  LOP3.LUT R30, R36, 0xc0, RZ, 0xfc, !PT ;  /* 0x000000c0241e7812 */ /* 0x000fe200078efcff */
[----:B------:R-:W-:Y:S01]  /*0b00*/  IMAD R40, R16, -0x34, R41 ;  /* 0xffffffcc10287824 */ /* 0x000fe200078e0229 */
[C---:B------:R-:W-:Y:S01]  /*0b10*/  FSETP.GEU.AND P4, PT, R7.reuse, RZ, PT ;  /* 0x000000ff0700720b */ /* 0x040fe20003f8e000 */
[-CC-:B------:R-:W-:Y:S01]  /*0b20*/  FFMA R14, R14, R27.reuse, R31.reuse ;  /* 0x0000001b0e0e7223 */ /* 0x180fe2000000001f */
[----:B------:R-:W-:Y:S01]  /*0b30*/  LEA R22, R28, UR4, 0x2 ;  /* 0x000000041c167c11 */ /* 0x000fe2000f8e10ff */
[----:B------:R-:W-:Y:S01]  /*0b40*/  FFMA R43, R18, R27, R31 ;  /* 0x0000001b122b7223 */ /* 0x000fe2000000001f */
[----:B------:R-:W-:Y:S01]  /*0b50*/  SHF.R.U32.HI R30, RZ, 0x6, R30 ;  /* 0x00000006ff1e7819 */ /* 0x000fe2000001161e */
[----:B------:R-:W0:Y:S01]  /*0b60*/  LDC.64 R8, c[0x0][0x238] ;  /* 0x00008e00ff087b82 */ /* 0x000e220000000a00 */
[----:B------:R-:W-:Y:S01]  /*0b70*/  FSEL R26, R7, RZ, P4 ;  /* 0x000000ff071a7208 */ /* 0x000fe20002000000 */
[----:B------:R-:W-:Y:S01]  /*0b80*/  IMAD R11, R29, 0x4, R22 ;  /* 0x000000041d0b7824 */ /* 0x000fe200078e0216 */
[----:B------:R-:W-:-:S02]  /*0b90*/  FSETP.GEU.AND P4, PT, R20, RZ, PT ;  /* 0x000000ff1400720b */ /* 0x000fc40003f8e000 */
[----:B------:R-:W-:Y:S02]  /*0ba0*/  FSEL R22, R21, RZ, P0 ;  /* 0x000000ff15167208 */ /* 0x000fe40000000000 */
[----:B------:R-:W-:Y:S02]  /*0bb0*/  ISETP.GE.AND P0, PT, R35, 0x40, PT ;  /* 0x000000402300780c */ /* 0x000fe40003f06270 */
[----:B------:R-:W-:Y:S02]  /*0bc0*/  LEA R42, R30, UR4, 0x2 ;  /* 0x000000041e2a7c11 */ /* 0x000fe4000f8e10ff */
[----:B------:R-:W-:Y:S02]  /*0bd0*/  FSEL R48, R20, RZ, P4 ;  /* 0x000000ff14307208 */ /* 0x000fe40002000000 */
[C---:B------:R-:W-:Y:S02]  /*0be0*/  FSETP.GEU.AND P4, PT, R6.reuse, RZ, PT ;  /* 0x000000ff0600720b */ /* 0x040fe40003f8e000 */
[----:B------:R-:W-:Y:S01]  /*0bf0*/  ISETP.LT.AND P6, PT, R41, 0xd0, !P0 ;  /* 0x000000d02900780c */ /* 0x000fe200047c1270 */
[----:B------:R-:W-:Y:S01]  /*0c00*/  IMAD R41, R29, 0x4, R42 ;  /* 0x000000041d297824 */ /* 0x000fe200078e022a */
[----:B------:R-:W-:-:S02]  /*0c10*/  FSEL R42, R6, RZ, P4 ;  /* 0x000000ff062a7208 */ /* 0x000fc40002000000 */
[----:B------:R-:W-:-:S04]  /*0c20*/  FSETP.GEU.AND P4, PT, R44, RZ, PT ;  /* 0x000000ff2c00720b */ /* 0x000fc80003f8e000 */
[----:B------:R-:W-:Y:S02]  /*0c30*/  FSEL R44, R44, RZ, P4 ;  /* 0x000000ff2c2c7208 */ /* 0x000fe40002000000 */
[C---:B------:R-:W-:Y:S02]  /*0c40*/  FSETP.GEU.AND P4, PT, R17.reuse, RZ, PT ;  /* 0x000000ff1100720b */ /* 0x040fe40003f8e000 */
[C---:B------:R-:W-:Y:S02]  /*0c50*/  LEA.HI R10, R36.reuse, UR4, RZ, 0x1c ;  /* 0x00000004240a7c11 */ /* 0x040fe4000f8fe0ff */
[----:B------:R-:W-:Y:S02]  /*0c60*/  FSEL R17, R17, RZ, P4 ;  /* 0x000000ff11117208 */ /* 0x000fe40002000000 */
[----:B------:R-:W-:Y:S02]  /*0c70*/  LOP3.LUT R31, R36, 0x80, RZ, 0xfc, !PT ;  /* 0x00000080241f7812 */ /* 0x000fe400078efcff */
[----:B------:R-:W-:-:S02]  /*0c80*/  FSETP.GEU.AND P4, PT, R19, RZ, PT ;  /* 0x000000ff1300720b */ /* 0x000fc40003f8e000 */
[----:B------:R-:W-:Y:S02]  /*0c90*/  LEA R10, R29, R10, 0x2 ;  /* 0x0000000a1d0a7211 */ /* 0x000fe400078e10ff */
[----:B------:R-:W-:Y:S02]  /*0ca0*/  SHF.R.U32.HI R31, RZ, 0x6, R31 ;  /* 0x00000006ff1f7819 */ /* 0x000fe4000001161f */
[----:B------:R-:W-:Y:S01]  /*0cb0*/  FSEL R19, R19, RZ, P4 ;  /* 0x000000ff13137208 */ /* 0x000fe20002000000 */
[----:B------:R-:W-:Y:S01]  /*0cc0*/  STS [R10], R23 ;  /* 0x000000170a007388 */ /* 0x000fe20000000800 */
[----:B------:R-:W-:Y:S01]  /*0cd0*/  FSETP.GEU.AND P4, PT, R15, RZ, PT ;  /* 0x000000ff0f00720b */ /* 0x000fe20003f8e000 */
[----:B------:R-:W-:Y:S02]  /*0ce0*/  IMAD.HI R18, R39, 0x4ec4ec4f, RZ ;  /* 0x4ec4ec4f27127827 */ /* 0x000fe400078e02ff */
[----:B------:R1:W-:Y:S01]  /*0cf0*/  STS [R11+0x100], R22 ;  /* 0x000100160b007388 */ /* 0x0003e20000000800 */
[----:B------:R-:W-:-:S02]  /*0d00*/  FSEL R15, R15, RZ, P4 ;  /* 0x000000ff0f0f7208 */ /* 0x000fc40002000000 */
[C---:B------:R-:W-:Y:S01]  /*0d10*/  FSETP.GEU.AND P4, PT, R12.reuse, RZ, PT ;  /* 0x000000ff0c00720b */ /* 0x040fe20003f8e000 */
[----:B------:R-:W-:Y:S01]  /*0d20*/  VIADD R13, R35, 0xd00 ;  /* 0x00000d00230d7836 */ /* 0x000fe20000000000 */
[----:B------:R-:W-:Y:S02]  /*0d30*/  SHF.R.U32.HI R7, RZ, 0x1f, R18 ;  /* 0x0000001fff077819 */ /* 0x000fe40000011612 */
[----:B-1----:R-:W-:Y:S02]  /*0d40*/  LEA R22, R31, UR4, 0x2 ;  /* 0x000000041f167c11 */ /* 0x002fe4000f8e10ff */
[----:B------:R-:W-:Y:S02]  /*0d50*/  FSEL R12, R12, RZ, P4 ;  /* 0x000000ff0c0c7208 */ /* 0x000fe40002000000 */
[----:B------:R-:W-:Y:S02]  /*0d60*/  LEA R27, R29, R22, 0x2 ;  /* 0x000000161d1b7211 */ /* 0x000fe400078e10ff */
[----:B------:R-:W-:Y:S01]  /*0d70*/  FSETP.GEU.AND P4, PT, R5, RZ, PT ;  /* 0x000000ff0500720b */ /* 0x000fe20003f8e000 */
[----:B------:R-:W-:Y:S01]  /*0d80*/  IMAD R21, R40, 0x40, R13 ;  /* 0x0000004028157824 */ /* 0x000fe200078e020d */
[----:B------:R-:W-:Y:S01]  /*0d90*/  LEA.HI.SX32 R18, R18, R7, 0x1c ;  /* 0x0000000712127211 */ /* 0x000fe200078fe2ff */
[----:B------:R-:W-:Y:S01]  /*0da0*/  STS [R27+0x200], R48 ;  /* 0x000200301b007388 */ /* 0x000fe20000000800 */
[----:B------:R-:W-:-:S03]  /*0db0*/  ISETP.LT.AND P5, PT, R39, 0xd0, !P0 ;  /* 0x000000d02700780c */ /* 0x000fc600047a1270 */
[----:B------:R1:W-:Y:S01]  /*0dc0*/  STS [R41+0x300], R26 ;  /* 0x0003001a29007388 */ /* 0x0003e20000000800 */
[----:B------:R-:W-:Y:S02]  /*0dd0*/  IMAD R47, R16, 0x3400, R21 ;  /* 0x00003400102f7824 */ /* 0x000fe400078e0215 */
[----:B------:R-:W-:Y:S01]  /*0de0*/  IMAD R39, R18, -0x34, R39 ;  /* 0xffffffcc12277824 */ /* 0x000fe200078e0227 */
[----:B------:R-:W-:Y:S02]  /*0df0*/  CS2R R20, SRZ ;  /* 0x0000000000147805 */ /* 0x000fe4000001ff00 */
[----:B-1----:R-:W-:Y:S02]  /*0e00*/  FSEL R26, R5, RZ, P4 ;  /* 0x000000ff051a7208 */ /* 0x002fe40002000000 */
[C---:B------:R-:W-:Y:S02]  /*0e10*/  FSETP.GEU.AND P4, PT, R14.reuse, RZ, PT ;  /* 0x000000ff0e00720b */ /* 0x040fe40003f8e000 */
[----:B------:R-:W-:Y:S01]  /*0e20*/  CS2R R22, SRZ ;  /* 0x0000000000167805 */ /* 0x000fe2000001ff00 */
[----:B0-----:R-:W-:Y:S01]  /*0e30*/  IMAD.WIDE R46, R47, 0x4, R8 ;  /* 0x000000042f2e7825 */ /* 0x001fe200078e0208 */
[----:B------:R-:W-:-:S02]  /*0e40*/  FSEL R14, R14, RZ, P4 ;  /* 0x000000ff0e0e7208 */ /* 0x000fc40002000000 */
[C---:B------:R-:W-:Y:S02]  /*0e50*/  FSETP.GEU.AND P4, PT, R24.reuse, RZ, PT ;  /* 0x000000ff1800720b */ /* 0x040fe40003f8e000 */
[----:B------:R0:W2:Y:S01]  /*0e60*/  @P6 LDG.E.EL.128 R20, desc[UR6][R46.64] ;  /* 0x000000062e146981 */ /* 0x0000a2000c2e1d00 */
[----:B------:R-:W-:Y:S02]  /*0e70*/  LEA R5, R39, R13, 0x6 ;  /* 0x0000000d27057211 */ /* 0x000fe400078e30ff */
[----:B------:R-:W-:Y:S02]  /*0e80*/  FSEL R25, R24, RZ, P4 ;  /* 0x000000ff18197208 */ /* 0x000fe40002000000 */
[----:B------:R-:W-:Y:S02]  /*0e90*/  FSETP.GEU.AND P4, PT, R4, RZ, PT ;  /* 0x000000ff0400720b */ /* 0x000fe40003f8e000 */
[----:B------:R-:W-:Y:S01]  /*0ea0*/  CS2R R6, SRZ ;  /* 0x0000000000067805 */ /* 0x000fe2000001ff00 */
[----:B0-----:R-:W-:Y:S01]  /*0eb0*/  IMAD R47, R18, 0x3400, R5 ;  /* 0x00003400122f7824 */ /* 0x001fe200078e0205 */
[----:B------:R-:W-:-:S02]  /*0ec0*/  FSEL R24, R4, RZ, P4 ;  /* 0x000000ff04187208 */ /* 0x000fc40002000000 */
[----:B------:R-:W-:Y:S01]  /*0ed0*/  CS2R R4, SRZ ;  /* 0x0000000000047805 */ /* 0x000fe2000001ff00 */
[----:B------:R-:W-:-:S05]  /*0ee0*/  IMAD.WIDE R46, R47, 0x4, R8 ;  /* 0x000000042f2e7825 */ /* 0x000fca00078e0208 */
[----:B------:R0:W3:Y:S04]  /*0ef0*/  @P5 LDG.E.EL.128 R4, desc[UR6][R46.64] ;  /* 0x000000062e045981 */ /* 0x0000e8000c2e1d00 */
[----:B------:R-:W-:Y:S04]  /*0f00*/  STS [R10+0x40], R19 ;  /* 0x000040130a007388 */ /* 0x000fe80000000800 */
[----:B------:R1:W-:Y:S04]  /*0f10*/  STS [R11+0x140], R17 ;  /* 0x000140110b007388 */ /* 0x0003e80000000800 */
[----:B------:R-:W-:Y:S01]  /*0f20*/  STS [R27+0x240], R44 ;  /* 0x0002402c1b007388 */ /* 0x000fe20000000800 */
[----:B-1----:R-:W-:-:S03]  /*0f30*/  IMAD.HI R17, R38, 0x4ec4ec4f, RZ ;  /* 0x4ec4ec4f26117827 */ /* 0x002fc600078e02ff */
[----:B------:R1:W-:Y:S01]  /*0f40*/  STS [R41+0x340], R42 ;  /* 0x0003402a29007388 */ /* 0x0003e20000000800 */
[----:B------:R-:W-:Y:S01]  /*0f50*/  IMAD.HI R19, R37, 0x4ec4ec4f, RZ ;  /* 0x4ec4ec4f25137827 */ /* 0x000fe200078e02ff */
[----:B------:R-:W-:Y:S02]  /*0f60*/  FSETP.GEU.AND P4, PT, R45, RZ, PT ;  /* 0x000000ff2d00720b */ /* 0x000fe40003f8e000 */
[----:B-1----:R-:W-:-:S04]  /*0f70*/  SHF.R.U32.HI R42, RZ, 0x1f, R17 ;  /* 0x0000001fff2a7819 */ /* 0x002fc80000011611 */
[----:B------:R-:W-:Y:S02]  /*0f80*/  LEA.HI.SX32 R17, R17, R42, 0x1c ;  /* 0x0000002a11117211 */ /* 0x000fe400078fe2ff */
[----:B------:R-:W-:Y:S02]  /*0f90*/  SHF.R.U32.HI R42, RZ, 0x1f, R19 ;  /* 0x0000001fff2a7819 */ /* 0x000fe40000011613 */
[----:B------:R-:W-:Y:S02]  /*0fa0*/  FSEL R45, R45, RZ, P4 ;  /* 0x000000ff2d2d7208 */ /* 0x000fe40002000000 */
[----:B------:R-:W-:Y:S01]  /*0fb0*/  LEA.HI.SX32 R42, R19, R42, 0x1c ;  /* 0x0000002a132a7211 */ /* 0x000fe200078fe2ff */
[----:B------:R-:W-:Y:S01]  /*0fc0*/  IMAD R44, R17, -0x34, R38 ;  /* 0xffffffcc112c7824 */ /* 0x000fe200078e0226 */
[C---:B------:R-:W-:Y:S01]  /*0fd0*/  FSETP.GEU.AND P4, PT, R43.reuse, RZ, PT ;  /* 0x000000ff2b00720b */ /* 0x040fe20003f8e000 */
[----:B------:R-:W-:Y:S02]  /*0fe0*/  STS [R10+0x80], R15 ;  /* 0x0000800f0a007388 */ /* 0x000fe40000000800 */
[----:B------:R-:W-:Y:S01]  /*0ff0*/  IMAD R19, R42, -0x34, R37 ;  /* 0xffffffcc2a137824 */ /* 0x000fe200078e0225 */
[----:B------:R-:W-:Y:S01]  /*1000*/  FSEL R43, R43, RZ, P4 ;  /* 0x000000ff2b2b7208 */ /* 0x000fe20002000000 */
[----:B------:R-:W-:Y:S01]  /*1010*/  STS [R11+0x180], R12 ;  /* 0x0001800c0b007388 */ /* 0x000fe20000000800 */
[----:B------:R-:W-:-:S03]  /*1020*/  ISETP.LT.AND P4, PT, R38, 0xd0, !P0 ;  /* 0x000000d02600780c */ /* 0x000fc60004781270 */
[----:B------:R1:W-:Y:S01]  /*1030*/  STS [R27+0x280], R26 ;  /* 0x0002801a1b007388 */ /* 0x0003e20000000800 */
[----:B------:R-:W-:Y:S01]  /*1040*/  ISETP.LT.AND P0, PT, R37, 0xd0, !P0 ;  /* 0x000000d02500780c */ /* 0x000fe20004701270 */
[--C-:B------:R-:W-:Y:S02]  /*1050*/  IMAD R37, R19, 0x40, R13.reuse ;  /* 0x0000004013257824 */ /* 0x100fe400078e020d */
[----:B------:R4:W-:Y:S01]  /*1060*/  STS [R41+0x380], R14 ;  /* 0x0003800e29007388 */ /* 0x0009e20000000800 */
[----:B-1----:R-:W-:Y:S01]  /*1070*/  IMAD R26, R44, 0x40, R13 ;  /* 0x000000402c1a7824 */ /* 0x002fe200078e020d */
[----:B------:R-:W-:Y:S01]  /*1080*/  CS2R R12, SRZ ;  /* 0x00000000000c7805 */ /* 0x000fe2000001ff00 */
[----:B------:R-:W-:Y:S02]  /*1090*/  IMAD R37, R42, 0x3400, R37 ;  /* 0x000034002a257824 */ /* 0x000fe400078e0225 */
[----:B------:R-:W-:Y:S01]  /*10a0*/  IMAD R49, R17, 0x3400, R26 ;  /* 0x0000340011317824 */ /* 0x000fe200078e021a */
[----:B----4-:R-:W-:Y:S01]  /*10b0*/  CS2R R14, SRZ ;  /* 0x00000000000e7805 */ /* 0x010fe2000001ff00 */
[----:B------:R-:W-:Y:S02]  /*10c0*/  STS [R10+0xc0], R25 ;  /* 0x0000c0190a007388 */ /* 0x000fe40000000800 */
[----:B------:R-:W-:-:S02]  /*10d0*/  IMAD.WIDE R48, R49, 0x4, R8 ;  /* 0x0000000431307825 */ /* 0x000fc400078e0208 */
[----:B------:R1:W-:Y:S02]  /*10e0*/  STS [R11+0x1c0], R24 ;  /* 0x0001c0180b007388 */ /* 0x0003e40000000800 */
[----:B0-----:R-:W-:Y:S01]  /*10f0*/  IMAD.WIDE R46, R37, 0x4, R8 ;  /* 0x00000004252e7825 */ /* 0x001fe200078e0208 */
[----:B------:R-:W-:Y:S01]  /*1100*/  CS2R R8, SRZ ;  /* 0x0000000000087805 */ /* 0x000fe2000001ff00 */
[----:B------:R-:W4:Y:S01]  /*1110*/  @P4 LDG.E.EL.128 R12, desc[UR6][R48.64] ;  /* 0x00000006300c4981 */ /* 0x000f22000c2e1d00 */
[----:B-1----:R-:W-:-:S06]  /*1120*/  CS2R R10, SRZ ;  /* 0x00000000000a7805 */ /* 0x002fcc000001ff00 */
[----:B------:R0:W5:Y:S04]  /*1130*/  @P0 LDG.E.EL.128 R8, desc[UR6][R46.64] ;  /* 0x000000062e080981 */ /* 0x000168000c2e1d00 */
[----:B------:R1:W-:Y:S01]  /*1140*/  STS [R27+0x2c0], R45 ;  /* 0x0002c02d1b007388 */ /* 0x0003e20000000800 */
[----:B------:R-:W-:-:S03]  /*1150*/  SHF.L.U32 R38, R32, 0x2, RZ ;  /* 0x0000000220267819 */ /* 0x000fc600000006ff */
[----:B------:R1:W-:Y:S01]  /*1160*/  STS [R41+0x3c0], R43 ;  /* 0x0003c02b29007388 */ /* 0x0003e20000000800 */
[----:B------:R-:W-:Y:S01]  /*1170*/  SHF.R.U32.HI R37, RZ, 0x6, R38 ;  /* 0x00000006ff257819 */ /* 0x000fe20000011626 */
[----:B0-----:R-:W0:Y:S03]  /*1180*/  LDC.64 R46, c[0x0][0x240] ;  /* 0x00009000ff2e7b82 */ /* 0x001e260000000a00 */
[----:B------:R-:W-:Y:S02]  /*1190*/  SGXT.U32 R37, R37, 0x4 ;  /* 0x000000042525781a */ /* 0x000fe40000000000 */
[----:B------:R-:W-:Y:S02]  /*11a0*/  LOP3.LUT R38, R38, 0x3fc, RZ, 0xc0, !PT ;  /* 0x000003fc26267812 */ /* 0x000fe400078ec0ff */
[----:B------:R-:W-:-:S05]  /*11b0*/  LEA R25, R37, UR4, 0x2 ;  /* 0x0000000425197c11 */ /* 0x000fca000f8e10ff */
[----:B------:R-:W-:Y:S01]  /*11c0*/  IMAD R50, R38, 0x4, R25 ;  /* 0x0000000426327824 */ /* 0x000fe200078e0219 */
[----:B------:R-:W-:Y:S06]  /*11d0*/  BAR.SYNC.DEFER_BLOCKING 0x0 ;  /* 0x0000000000007b1d */ /* 0x000fec0000010000 */
[----:B------:R-:W-:Y:S04]  /*11e0*/  LDS R24, [R50] ;  /* 0x0000000032187984 */ /* 0x000fe80000000800 */
[----:B------:R-:W-:Y:S04]  /*11f0*/  LDS R25, [R50+0x4] ;  /* 0x0000040032197984 */ /* 0x000fe80000000800 */
[----:B------:R-:W-:Y:S04]  /*1200*/  LDS R26, [R50+0x8] ;  /* 0x00000800321a7984 */ /* 0x000fe80000000800 */
[----:B------:R-:W0:Y:S01]  /*1210*/  LDS R27, [R50+0xc] ;  /* 0x00000c00321b7984 */ /* 0x000e220000000800 */
[----:B-1----:R-:W-:-:S04]  /*1220*/  IMAD R45, R40, 0x40, R35 ;  /* 0x00000040282d7824 */ /* 0x002fc800078e0223 */
[----:B------:R-:W-:-:S04]  /*1230*/  IMAD R45, R16, 0x1a00, R45 ;  /* 0x00001a00102d7824 */ /* 0x000fc800078e022d */
[----:B0-----:R-:W-:Y:S01]  /*1240*/  IMAD.WIDE R48, R45, 0x4, R46 ;  /* 0x000000042d307825 */ /* 0x001fe200078e022e */
[----:B------:R-:W-:-:S03]  /*1250*/  LEA R51, R39, R35, 0x6 ;  /* 0x0000002327337211 */ /* 0x000fc600078e30ff */
[--C-:B------:R-:W-:Y:S02]  /*1260*/  IMAD R19, R19, 0x40, R35.reuse ;  /* 0x0000004013137824 */ /* 0x100fe400078e0223 */
[----:B------:R-:W-:Y:S02]  /*1270*/  IMAD R44, R44, 0x40, R35 ;  /* 0x000000402c2c7824 */ /* 0x000fe400078e0223 */
[----:B------:R-:W-:Y:S02]  /*1280*/  IMAD R51, R18, 0x1a00, R51 ;  /* 0x00001a0012337824 */ /* 0x000fe400078e0233 */
[----:B------:R-:W-:Y:S02]  /*1290*/  IMAD R43, R17, 0x1a00, R44 ;  /* 0x00001a00112b7824 */ /* 0x000fe400078e022c */
[----:B------:R-:W-:Y:S01]  /*12a0*/  IMAD R42, R42, 0x1a00, R19 ;  /* 0x00001a002a2a7824 */ /* 0x000fe200078e0213 */
[----:B------:R-:W-:Y:S01]  /*12b0*/  @P6 STG.E.128 desc[UR6][R48.64], R24 ;  /* 0x0000001830006986 */ /* 0x000fe2000c101d06 */
[----:B------:R-:W-:-:S02]  /*12c0*/  ISETP.NE.AND P6, PT, R34, RZ, PT ;  /* 0x000000ff2200720c */ /* 0x000fc40003fc5270 */
[----:B------:R-:W-:-:S04]  /*12d0*/  LOP3.LUT R34, R38, 0x400, RZ, 0xfc, !PT ;  /* 0x0000040026227812 */ /* 0x000fc800078efcff */
[----:B------:R-:W-:-:S04]  /*12e0*/  SHF.R.U32.HI R34, RZ, 0x6, R34 ;  /* 0x00000006ff227819 */ /* 0x000fc80000011622 */
[----:B------:R-:W-:-:S04]  /*12f0*/  LEA R45, R34, UR4, 0x2 ;  /* 0x00000004222d7c11 */ /* 0x000fc8000f8e10ff */
[----:B------:R-:W-:-:S05]  /*1300*/  LEA R45, R38, R45, 0x2 ;  /* 0x0000002d262d7211 */ /* 0x000fca00078e10ff */
[----:B------:R-:W-:Y:S04]  /*1310*/  LDS R16, [R45+0x1000] ;  /* 0x001000002d107984 */ /* 0x000fe80000000800 */
[----:B------:R-:W-:Y:S04]  /*1320*/  LDS R17, [R45+0x1004] ;  /* 0x001004002d117984 */ /* 0x000fe80000000800 */
[----:B------:R-:W-:Y:S04]  /*1330*/  LDS R18, [R45+0x1008] ;  /* 0x001008002d127984 */ /* 0x000fe80000000800 */
[----:B------:R0:W1:Y:S01]  /*1340*/  LDS R19, [R45+0x100c] ;  /* 0x00100c002d137984 */ /* 0x0000620000000800 */
[----:B------:R-:W-:-:S04]  /*1350*/  LOP3.LUT R40, R38, 0x800, RZ, 0xfc, !PT ;  /* 0x0000080026287812 */ /* 0x000fc800078efcff */
[----:B------:R-:W-:Y:S02]  /*1360*/  SHF.R.U32.HI R40, RZ, 0x6, R40 ;  /* 0x00000006ff287819 */ /* 0x000fe40000011628 */
[----:B0-----:R-:W-:Y:S01]  /*1370*/  LOP3.LUT R45, R38, 0xc00, RZ, 0xfc, !PT ;  /* 0x00000c00262d7812 */ /* 0x001fe200078efcff */
[----:B------:R-:W-:-:S03]  /*1380*/  IMAD.WIDE R50, R51, 0x4, R46 ;  /* 0x0000000433327825 */ /* 0x000fc600078e022e */
[----:B------:R-:W-:Y:S02]  /*1390*/  SHF.R.U32.HI R45, RZ, 0x6, R45 ;  /* 0x00000006ff2d7819 */ /* 0x000fe4000001162d */
[----:B-1----:R0:W-:Y:S01]  /*13a0*/  @P5 STG.E.128 desc[UR6][R50.64], R16 ;  /* 0x0000001032005986 */ /* 0x0021e2000c101d06 */
[----:B--2---:R-:W-:Y:S01]  /*13b0*/  FADD R39, R25, R21 ;  /* 0x0000001519277221 */ /* 0x004fe20000000000 */
[----:B------:R-:W-:Y:S02]  /*13c0*/  LEA R21, R40, UR4, 0x2 ;  /* 0x0000000428157c11 */ /* 0x000fe4000f8e10ff */
[----:B------:R-:W-:Y:S01]  /*13d0*/  LEA R25, R45, UR4, 0x2 ;  /* 0x000000042d197c11 */ /* 0x000fe2000f8e10ff */
[----:B------:R-:W-:Y:S02]  /*13e0*/  FADD R41, R26, R22 ;  /* 0x000000161a297221 */ /* 0x000fe40000000000 */
[----:B------:R-:W-:Y:S02]  /*13f0*/  IMAD R26, R38, 0x4, R21 ;  /* 0x00000004261a7824 */ /* 0x000fe400078e0215 */
[----:B------:R-:W-:Y:S01]  /*1400*/  FADD R35, R24, R20 ;  /* 0x0000001418237221 */ /* 0x000fe20000000000 */
[----:B------:R-:W-:-:S02]  /*1410*/  FADD R44, R27, R23 ;  /* 0x000000171b2c7221 */ /* 0x000fc40000000000 */
[----:B------:R-:W-:Y:S04]  /*1420*/  LDS R20, [R26+0x2000] ;  /* 0x002000001a147984 */ /* 0x000fe80000000800 */
[----:B------:R-:W-:Y:S01]  /*1430*/  LDS R21, [R26+0x2004] ;  /* 0x002004001a157984 */ /* 0x000fe20000000800 */
[----:B---3--:R-:W-:Y:S01]  /*1440*/  FADD R4, R16, R4 ;  /* 0x0000000410047221 */ /* 0x008fe20000000000 */
[----:B0-----:R-:W-:Y:S02]  /*1450*/  IMAD R16, R38, 0x4, R25 ;  /* 0x0000000426107824 */ /* 0x001fe400078e0219 */
[----:B------:R-:W-:Y:S04]  /*1460*/  LDS R22, [R26+0x2008] ;  /* 0x002008001a167984 */ /* 0x000fe80000000800 */
[----:B------:R-:W0:Y:S04]  /*1470*/  LDS R23, [R26+0x200c] ;  /* 0x00200c001a177984 */ /* 0x000e280000000800 */
[----:B------:R-:W-:Y:S04]  /*1480*/  LDS R24, [R16+0x3000] ;  /* 0x0030000010187984 */ /* 0x000fe80000000800 */
[----:B------:R-:W-:Y:S04]  /*1490*/  LDS R25, [R16+0x3004] ;  /* 0x0030040010197984 */ /* 0x000fe80000000800 */
[----:B------:R-:W-:Y:S04]  /*14a0*/  LDS R26, [R16+0x3008] ;  /* 0x00300800101a7984 */ /* 0x000fe80000000800 */
[----:B------:R-:W1:Y:S01]  /*14b0*/  LDS R27, [R16+0x300c] ;  /* 0x00300c00101b7984 */ /* 0x000e620000000800 */
[----:B------:R-:W-:-:S04]  /*14c0*/  IMAD.WIDE R48, R43, 0x4, R46 ;  /* 0x000000042b307825 */ /* 0x000fc800078e022e */
[----:B------:R-:W-:Y:S01]  /*14d0*/  IMAD.WIDE R42, R42, 0x4, R46 ;  /* 0x000000042a2a7825 */ /* 0x000fe200078e022e */
[----:B------:R-:W-:-:S03]  /*14e0*/  LOP3.LUT R32, R32, 0xff, RZ, 0xc0, !PT ;  /* 0x000000ff20207812 */ /* 0x000fc600078ec0ff */
[----:B------:R-:W-:Y:S01]  /*14f0*/  FADD R6, R18, R6 ;  /* 0x0000000612067221 */ /* 0x000fe20000000000 */
[----:B------:R-:W-:Y:S01]  /*1500*/  LEA.HI R18, R36, UR4, RZ, 0x1e ;  /* 0x0000000424127c11 */ /* 0x000fe2000f8ff0ff */
[----:B0-----:R0:W-:Y:S04]  /*1510*/  @P4 STG.E.128 desc[UR6][R48.64], R20 ;  /* 0x0000001430004986 */ /* 0x0011e8000c101d06 */
[----:B-1----:R-:W-:Y:S01]  /*1520*/  @P0 STG.E.128 desc[UR6][R42.64], R24 ;  /* 0x000000182a000986 */ /* 0x002fe2000c101d06 */
[----:B------:R-:W-:Y:S02]  /*1530*/  LEA R28, R28, UR4, 0x4 ;  /* 0x000000041c1c7c11 */ /* 0x000fe4000f8e20ff */
[----:B------:R-:W-:Y:S02]  /*1540*/  IADD3 R37, R37, R32, RZ ;  /* 0x0000002025257210 */ /* 0x000fe40007ffe0ff */
[----:B------:R-:W-:-:S02]  /*1550*/  LEA R32, R31, UR4, 0x4 ;  /* 0x000000041f207c11 */ /* 0x000fc4000f8e20ff */
[----:B------:R-:W-:Y:S01]  /*1560*/  LEA R30, R30, UR4, 0x4 ;  /* 0x000000041e1e7c11 */ /* 0x000fe2000f8e20ff */
[----:B------:R-:W-:Y:S01]  /*1570*/  IMAD R18, R29, 0x4, R18 ;  /* 0x000000041d127824 */ /* 0x000fe200078e0212 */
[----:B------:R-:W-:Y:S01]  /*1580*/  BAR.SYNC.DEFER_BLOCKING 0x0 ;  /* 0x0000000000007b1d */ /* 0x000fe20000010000 */
[----:B------:R-:W-:Y:S01]  /*1590*/  FADD R5, R17, R5 ;  /* 0x0000000511057221 */ /* 0x000fe20000000000 */
[C---:B------:R-:W-:Y:S01]  /*15a0*/  IMAD R28, R29.reuse, 0x4, R28 ;  /* 0x000000041d1c7824 */ /* 0x040fe200078e021c */
[C---:B------:R-:W-:Y:S01]  /*15b0*/  LEA R17, R29.reuse, R32, 0x2 ;  /* 0x000000201d117211 */ /* 0x040fe200078e10ff */
[----:B------:R-:W-:Y:S02]  /*15c0*/  IMAD R29, R29, 0x4, R30 ;  /* 0x000000041d1d7824 */ /* 0x000fe400078e021e */
[----:B------:R-:W-:Y:S01]  /*15d0*/  FADD R16, R19, R7 ;  /* 0x0000000713107221 */ /* 0x000fe20000000000 */
[----:B----4-:R-:W-:Y:S01]  /*15e0*/  FADD R19, R20, R12 ;  /* 0x0000000c14137221 */ /* 0x010fe20000000000 */
[----:B------:R-:W-:Y:S01]  /*15f0*/  FADD R13, R21, R13 ;  /* 0x0000000d150d7221 */ /* 0x000fe20000000000 */
[----:B------:R-:W-:Y:S01]  /*1600*/  FADD R14, R22, R14 ;  /* 0x0000000e160e7221 */ /* 0x000fe20000000000 */
[----:B0-----:R-:W-:Y:S01]  /*1610*/  FADD R20, R23, R15 ;  /* 0x0000000f17147221 */ /* 0x001fe20000000000 */
[----:B-----5:R-:W-:Y:S01]  /*1620*/  FADD R21, R24, R8 ;  /* 0x0000000818157221 */ /* 0x020fe20000000000 */
[----:B------:R-:W-:Y:S01]  /*1630*/  FADD R23, R25, R9 ;  /* 0x0000000919177221 */ /* 0x000fe20000000000 */
[----:B------:R-:W-:Y:S04]  /*1640*/  STS [R18], R35 ;  /* 0x0000002312007388 */ /* 0x000fe80000000800 */
[----:B------:R-:W-:Y:S04]  /*1650*/  STS [R28+0x100], R39 ;  /* 0x000100271c007388 */ /* 0x000fe80000000800 */
[----:B------:R-:W-:Y:S04]  /*1660*/  STS [R17+0x200], R41 ;  /* 0x0002002911007388 */ /* 0x000fe80000000800 */
[----:B------:R-:W-:Y:S04]  /*1670*/  STS [R29+0x300], R44 ;  /* 0x0003002c1d007388 */ /* 0x000fe80000000800 */
[----:B------:R-:W-:Y:S04]  /*1680*/  STS [R18+0x40], R4 ;  /* 0x0000400412007388 */ /* 0x000fe80000000800 */
[----:B------:R-:W-:Y:S01]  /*1690*/  STS [R28+0x140], R5 ;  /* 0x000140051c007388 */ /* 0x000fe20000000800 */
[----:B------:R-:W-:-:S03]  /*16a0*/  FADD R22, R26, R10 ;  /* 0x0000000a1a167221 */ /* 0x000fc60000000000 */
[----:B------:R-:W-:Y:S01]  /*16b0*/  STS [R17+0x240], R6 ;  /* 0x0002400611007388 */ /* 0x000fe20000000800 */
[----:B------:R-:W-:-:S03]  /*16c0*/  FADD R30, R27, R11 ;  /* 0x0000000b1b1e7221 */ /* 0x000fc60000000000 */
[----:B------:R-:W-:Y:S04]  /*16d0*/  STS [R29+0x340], R16 ;  /* 0x000340101d007388 */ /* 0x000fe80000000800 */
[----:B------:R-:W-:Y:S04]  /*16e0*/  STS [R18+0x80], R19 ;  /* 0x0000801312007388 */ /* 0x000fe80000000800 */
[----:B------:R-:W-:Y:S04]  /*16f0*/  STS [R28+0x180], R13 ;  /* 0x0001800d1c007388 */ /* 0x000fe80000000800 */
[----:B------:R-:W-:Y:S04]  /*1700*/  STS [R17+0x280], R14 ;  /* 0x0002800e11007388 */ /* 0x000fe80000000800 */
[----:B------:R-:W-:Y:S04]  /*1710*/  STS [R29+0x380], R20 ;  /* 0x000380141d007388 */ /* 0x000fe80000000800 */
[----:B------:R0:W-:Y:S04]  /*1720*/  STS [R18+0xc0], R21 ;  /* 0x0000c01512007388 */ /* 0x0001e80000000800 */
[----:B------:R-:W-:Y:S04]  /*1730*/  STS [R28+0x1c0], R23 ;  /* 0x0001c0171c007388 */ /* 0x000fe80000000800 */
[----:B------:R1:W-:Y:S01]  /*1740*/  STS [R17+0x2c0], R22 ;  /* 0x0002c01611007388 */ /* 0x0003e20000000800 */
[----:B------:R-:W-:Y:S01]  /*1750*/  LEA R7, R34, UR4, 0x4 ;  /* 0x0000000422077c11 */ /* 0x000fe2000f8e20ff */
[----:B0-----:R-:W1:Y:S02]  /*1760*/  LDC.64 R20, c[0x0][0x248] ;  /* 0x00009200ff147b82 */ /* 0x001e640000000a00 */
[----:B------:R-:W-:Y:S01]  /*1770*/  STS [R29+0x3c0], R30 ;  /* 0x0003c01e1d007388 */ /* 0x000fe20000000800 */
[----:B------:R-:W-:-:S02]  /*1780*/  LEA R9, R40, UR4, 0x4 ;  /* 0x0000000428097c11 */ /* 0x000fc4000f8e20ff */
[----:B------:R-:W-:-:S03]  /*1790*/  LEA R12, R37, UR4, 0x4 ;  /* 0x00000004250c7c11 */ /* 0x000fc6000f8e20ff */
[----:B------:R-:W-:Y:S01]  /*17a0*/  BAR.SYNC.DEFER_BLOCKING 0x0 ;  /* 0x0000000000007b1d */ /* 0x000fe20000010000 */
[C---:B------:R-:W-:Y:S01]  /*17b0*/  LEA R8, R38.reuse, R7, 0x2 ;  /* 0x0000000726087211 */ /* 0x040fe200078e10ff */
[----:B------:R-:W-:-:S04]  /*17c0*/  IMAD R4, R38, 0x4, R9 ;  /* 0x0000000426047824 */ /* 0x000fc800078e0209 */
[----:B------:R-:W0:Y:S04]  /*17d0*/  LDS.128 R12, [R12] ;  /* 0x000000000c0c7984 */ /* 0x000e280000000c00 */
[----:B------:R-:W2:Y:S04]  /*17e0*/  LDS.128 R8, [R8+0x1000] ;  /* 0x0010000008087984 */ /* 0x000ea80000000c00 */
[----:B------:R-:W3:Y:S01]  /*17f0*/  LDS.128 R4, [R4+0x2000] ;  /* 0x0020000004047984 */ /* 0x000ee20000000c00 */
[----:B-1----:R-:W-:-:S04]  /*1800*/  IMAD.WIDE R16, R33, 0x4, R20 ;  /* 0x0000000421107825 */ /* 0x002fc800078e0214 */
[----:B------:R-:W-:-:S04]  /*1810*/  IMAD.WIDE R18, R2, 0x4, R20 ;  /* 0x0000000402127825 */ /* 0x000fc800078e0214 */
[----:B------:R-:W-:Y:S01]  /*1820*/  IMAD.WIDE R2, R3, 0x4, R20 ;  /* 0x0000000403027825 */ /* 0x000fe200078e0214 */
[----:B------:R-:W-:-:S04]  /*1830*/  LEA R45, R45, UR4, 0x4 ;  /* 0x000000042d2d7c11 */ /* 0x000fc8000f8e20ff */
[----:B------:R-:W-:Y:S01]  /*1840*/  LEA R45, R38, R45, 0x2 ;  /* 0x0000002d262d7211 */ /* 0x000fe200078e10ff */
[----:B0-----:R0:W-:Y:S04]  /*1850*/  @P6 STG.E.128 desc[UR6][R16.64], R12 ;  /* 0x0000000c10006986 */ /* 0x0011e8000c101d06 */
[----:B--2---:R0:W-:Y:S04]  /*1860*/  @P3 STG.E.128 desc[UR6][R18.64], R8 ;  /* 0x0000000812003986 */ /* 0x0041e8000c101d06 */
[----:B---3--:R0:W-:Y:S02]  /*1870*/  @P2 STG.E.128 desc[UR6][R2.64], R4 ;  /* 0x0000000402002986 */ /* 0x0081e4000c101d06 */
[----:B0-----:R-:W-:Y:S05]  /*1880*/  @!P1 EXIT ;  /* 0x000000000000994d */ /* 0x001fea0003800000 */
[----:B------:R-:W1:Y:S01]  /*1890*/  LDS.128 R44, [R45+0x3000] ;  /* 0x003000002d2c7984 */ /* 0x000e620000000c00 */
[----:B0-----:R-:W-:-:S05]  /*18a0*/  IMAD.WIDE R2, R0, 0x4, R20 ;  /* 0x0000000400027825 */ /* 0x001fca00078e0214 */
[----:B-1----:R-:W-:Y:S01]  /*18b0*/  STG.E.128 desc[UR6][R2.64], R44 ;  /* 0x0000002c02007986 */ /* 0x002fe2000c101d06 */
[----:B------:R-:W-:Y:S05]  /*18c0*/  EXIT ;  /* 0x000000000000794d */ /* 0x000fea0003800000 */
.L_x_0:
[----:B------:R-:W-:-:S00]  /*18d0*/  BRA `(.L_x_0) ;  /* 0xfffffffc00fc7947 */ /* 0x000fc0000383ffff */
[----:B------:R-:W-:-:S00]  /*18e0*/  NOP ;  /* 0x0000000000007918 */ /* 0x000fc00000000000 */
        /* <DEDUP_REMOVED lines=9> */
.L_x_1:


//--------------------- .nv.global.init           --------------------------
	.section	.nv.global.init,"aw",@progbits
.nv.global.init:
	.type		_$_str,@object
	.size		_$_str,(_$_str_$_2 - _$_str)
_$_str:
        /*0000*/ 	.byte	0x5f, 0x5f, 0x43, 0x55, 0x44, 0x41, 0x5f, 0x46, 0x54, 0x5a, 0x00
	.type		_$_str_$_2,@object
	.size		_$_str_$_2,(.L_1 - _$_str_$_2)
_$_str_$_2:
        /*000b*/ 	.byte	0x5f, 0x5f, 0x43, 0x55, 0x44, 0x41, 0x5f, 0x50, 0x52, 0x45, 0x43, 0x5f, 0x53, 0x51, 0x52, 0x54
        /*001b*/ 	.byte	0x00
.L_1:


//--------------------- .nv.shared.triton_poi_fused__native_batch_norm_legit_no_training_add_relu_32 --------------------------
	.section	.nv.shared.triton_poi_fused__native_batch_norm_legit_no_training_add_relu_32,"aw",@nobits
	.sectionflags	@""
	.align	16
	.zero		1024


//--------------------- .nv.constant0.triton_poi_fused__native_batch_norm_legit_no_training_add_relu_32 --------------------------
	.section	.nv.constant0.triton_poi_fused__native_batch_norm_legit_no_training_add_relu_32,"a",@progbits
	.sectionflags	@""
	.align	4
.nv.constant0.triton_poi_fused__native_batch_norm_legit_no_training_add_relu_32:
	.zero		600
